	.headerflags	@"EF_CUDA_TEXMODE_UNIFIED EF_CUDA_64BIT_ADDRESS EF_CUDA_ACCELERATORS EF_CUDA_SM90 EF_CUDA_VIRTUAL_SM(EF_CUDA_SM90)"
	.elftype	@"ET_EXEC"


//--------------------- .nv.info                  --------------------------
	.section	.nv.info,"",@"SHT_CUDA_INFO"
	.align	4


	//----- nvinfo : EIATTR_REGCOUNT
	.align		4
        /*0000*/ 	.byte	0x04, 0x2f
        /*0002*/ 	.short	(.L_1 - .L_0)
	.align		4
.L_0:
        /*0004*/ 	.word	index@(triton_poi_fused_cat_4)
        /*0008*/ 	.word	0x00000013


	//----- nvinfo : EIATTR_MIN_STACK_SIZE
	.align		4
.L_1:
        /*000c*/ 	.byte	0x04, 0x12
        /*000e*/ 	.short	(.L_3 - .L_2)
	.align		4
.L_2:
        /*0010*/ 	.word	index@(triton_poi_fused_cat_4)
        /*0014*/ 	.word	0x00000000


	//----- nvinfo : EIATTR_FRAME_SIZE
	.align		4
.L_3:
        /*0018*/ 	.byte	0x04, 0x11
        /*001a*/ 	.short	(.L_5 - .L_4)
	.align		4
.L_4:
        /*001c*/ 	.word	index@(triton_poi_fused_cat_4)
        /*0020*/ 	.word	0x00000000


	//----- nvinfo : EIATTR_MIN_STACK_SIZE
	.align		4
.L_5:
        /*0024*/ 	.byte	0x04, 0x12
        /*0026*/ 	.short	(.L_7 - .L_6)
	.align		4
.L_6:
        /*0028*/ 	.word	index@(triton_poi_fused_cat_4)
        /*002c*/ 	.word	0x00000000
.L_7:


//--------------------- .nv.info.triton_poi_fused_cat_4 --------------------------
	.section	.nv.info.triton_poi_fused_cat_4,"",@"SHT_CUDA_INFO"
	.sectionflags	@""
	.align	4


	//----- nvinfo : EIATTR_CUDA_API_VERSION
	.align		4
        /*0000*/ 	.byte	0x04, 0x37
        /*0002*/ 	.short	(.L_9 - .L_8)
.L_8:
        /*0004*/ 	.word	0x0000007c


	//----- nvinfo : EIATTR_KPARAM_INFO
	.align		4
.L_9:
        /*0008*/ 	.byte	0x04, 0x17
        /*000a*/ 	.short	(.L_11 - .L_10)
.L_10:
        /*000c*/ 	.word	0x00000000
        /*0010*/ 	.short	0x0004
        /*0012*/ 	.short	0x0020
        /*0014*/ 	.byte	0x00, 0xf0, 0x11, 0x00


	//----- nvinfo : EIATTR_KPARAM_INFO
	.align		4
.L_11:
        /*0018*/ 	.byte	0x04, 0x17
        /*001a*/ 	.short	(.L_13 - .L_12)
.L_12:
        /*001c*/ 	.word	0x00000000
        /*0020*/ 	.short	0x0003
        /*0022*/ 	.short	0x0018
        /*0024*/ 	.byte	0x00, 0xf4, 0x21, 0x00


	//----- nvinfo : EIATTR_KPARAM_INFO
	.align		4
.L_13:
        /*0028*/ 	.byte	0x04, 0x17
        /*002a*/ 	.short	(.L_15 - .L_14)
.L_14:
        /*002c*/ 	.word	0x00000000
        /*0030*/ 	.short	0x0002
        /*0032*/ 	.short	0x0010
        /*0034*/ 	.byte	0x00, 0xf4, 0x21, 0x00


	//----- nvinfo : EIATTR_KPARAM_INFO
	.align		4
.L_15:
        /*0038*/ 	.byte	0x04, 0x17
        /*003a*/ 	.short	(.L_17 - .L_16)
.L_16:
        /*003c*/ 	.word	0x00000000
        /*0040*/ 	.short	0x0001
        /*0042*/ 	.short	0x0008
        /*0044*/ 	.byte	0x00, 0xf4, 0x21, 0x00


	//----- nvinfo : EIATTR_KPARAM_INFO
	.align		4
.L_17:
        /*0048*/ 	.byte	0x04, 0x17
        /*004a*/ 	.short	(.L_19 - .L_18)
.L_18:
        /*004c*/ 	.word	0x00000000
        /*0050*/ 	.short	0x0000
        /*0052*/ 	.short	0x0000
        /*0054*/ 	.byte	0x00, 0xf4, 0x21, 0x00


	//----- nvinfo : EIATTR_SPARSE_MMA_MASK
	.align		4
.L_19:
        /*0058*/ 	.byte	0x03, 0x50
        /*005a*/ 	.short	0x0000


	//----- nvinfo : EIATTR_MAXREG_COUNT
	.align		4
        /*005c*/ 	.byte	0x03, 0x1b
        /*005e*/ 	.short	0x00ff


	//----- nvinfo : EIATTR_EXIT_INSTR_OFFSETS
	.align		4
        /*0060*/ 	.byte	0x04, 0x1c
        /*0062*/ 	.short	(.L_21 - .L_20)


	//   ....[0]....
.L_20:
        /*0064*/ 	.word	0x00000380


	//   ....[1]....
        /*0068*/ 	.word	0x000003a0


	//----- nvinfo : EIATTR_REQNTID
	.align		4
.L_21:
        /*006c*/ 	.byte	0x04, 0x10
        /*006e*/ 	.short	(.L_23 - .L_22)
.L_22:
        /*0070*/ 	.word	0x00000080
        /*0074*/ 	.word	0x00000001
        /*0078*/ 	.word	0x00000001


	//----- nvinfo : EIATTR_CBANK_PARAM_SIZE
	.align		4
.L_23:
        /*007c*/ 	.byte	0x03, 0x19
        /*007e*/ 	.short	0x0024


	//----- nvinfo : EIATTR_PARAM_CBANK
	.align		4
        /*0080*/ 	.byte	0x04, 0x0a
        /*0082*/ 	.short	(.L_25 - .L_24)
	.align		4
.L_24:
        /*0084*/ 	.word	index@(.nv.constant0.triton_poi_fused_cat_4)
        /*0088*/ 	.short	0x0210
        /*008a*/ 	.short	0x0024


	//----- nvinfo : EIATTR_SW_WAR
	.align		4
.L_25:
        /*008c*/ 	.byte	0x04, 0x36
        /*008e*/ 	.short	(.L_27 - .L_26)
.L_26:
        /*0090*/ 	.word	0x00000008
.L_27:


//--------------------- .nv.callgraph             --------------------------
	.section	.nv.callgraph,"",@"SHT_CUDA_CALLGRAPH"
	.align	4
	.sectionentsize	8
	.align		4
        /*0000*/ 	.word	0x00000000
	.align		4
        /*0004*/ 	.word	0xffffffff
	.align		4
        /*0008*/ 	.word	0x00000000
	.align		4
        /*000c*/ 	.word	0xfffffffe
	.align		4
        /*0010*/ 	.word	0x00000000
	.align		4
        /*0014*/ 	.word	0xfffffffd
	.align		4
        /*0018*/ 	.word	0x00000000
	.align		4
        /*001c*/ 	.word	0xfffffffc


//--------------------- .text.triton_poi_fused_cat_4 --------------------------
	.section	.text.triton_poi_fused_cat_4,"ax",@progbits
	.align	128
        .global         triton_poi_fused_cat_4
        .type           triton_poi_fused_cat_4,@function
        .size           triton_poi_fused_cat_4,(.L_x_1 - triton_poi_fused_cat_4)
        .other          triton_poi_fused_cat_4,@"STO_CUDA_ENTRY STV_DEFAULT"
triton_poi_fused_cat_4:
.text.triton_poi_fused_cat_4:
[----:B------:R-:W0:Y:S02]  /*0000*/  LDC R1, c[0x0][0x28] ;  /* 0x00000a00ff017b82 */ /* 0x000e240000000800 */
[----:B------:R-:W1:Y:S01]  /*0010*/  S2R R0, SR_TID.X ;  /* 0x0000000000007919 */ /* 0x000e620000002100 */
[----:B------:R-:W-:Y:S01]  /*0020*/  CS2R R14, SRZ ;  /* 0x00000000000e7805 */ /* 0x000fe2000001ff00 */
[----:B------:R-:W-:Y:S01]  /*0030*/  ULDC.64 UR4, c[0x0][0x208] ;  /* 0x0000820000047ab9 */ /* 0x000fe20000000a00 */
[----:B------:R-:W2:Y:S01]  /*0040*/  S2R R5, SR_CTAID.X ;  /* 0x0000000000057919 */ /* 0x000ea20000002500 */
[----:B-1----:R-:W-:Y:S01]  /*0050*/  IMAD.SHL.U32 R0, R0, 0x2, RZ ;  /* 0x0000000200007824 */ /* 0x002fe200078e00ff */
[----:B--2---:R-:W-:-:S04]  /*0060*/  SHF.R.S32.HI R3, RZ, 0x17, R5 ;  /* 0x00000017ff037819 */ /* 0x004fc80000011405 */
[----:B------:R-:W-:Y:S02]  /*0070*/  LOP3.LUT R0, R0, 0xfe, RZ, 0xc0, !PT ;  /* 0x000000fe00007812 */ /* 0x000fe400078ec0ff */
[----:B------:R-:W-:-:S03]  /*0080*/  SGXT R3, R3, 0x1 ;  /* 0x000000010303781a */ /* 0x000fc60000000200 */
[----:B------:R-:W-:Y:S02]  /*0090*/  IMAD R0, R5, 0x100, R0 ;  /* 0x0000010005007824 */ /* 0x000fe400078e0200 */
[----:B------:R-:W1:Y:S02]  /*00a0*/  LDC.64 R4, c[0x0][0x220] ;  /* 0x00008800ff047b82 */ /* 0x000e640000000a00 */
[C---:B------:R-:W-:Y:S01]  /*00b0*/  IMAD.HI R8, R0.reuse, 0x66666667, RZ ;  /* 0x6666666700087827 */ /* 0x040fe200078e02ff */
[----:B------:R-:W-:Y:S02]  /*00c0*/  LEA.HI R6, R3, R0, RZ, 0x4 ;  /* 0x0000000003067211 */ /* 0x000fe400078f20ff */
[----:B------:R-:W-:Y:S02]  /*00d0*/  ISETP.GE.AND P0, PT, R0, 0x500, PT ;  /* 0x000005000000780c */ /* 0x000fe40003f06270 */
[----:B------:R-:W-:Y:S01]  /*00e0*/  SHF.R.S32.HI R7, RZ, 0x4, R6 ;  /* 0x00000004ff077819 */ /* 0x000fe20000011406 */
[----:B------:R-:W2:Y:S01]  /*00f0*/  LDC.64 R2, c[0x0][0x218] ;  /* 0x00008600ff027b82 */ /* 0x000ea20000000a00 */
[----:B------:R-:W-:-:S03]  /*0100*/  LOP3.LUT R11, R6, 0xfffffff0, RZ, 0xc0, !PT ;  /* 0xfffffff0060b7812 */ /* 0x000fc600078ec0ff */
[----:B------:R-:W-:-:S05]  /*0110*/  IMAD.HI R9, R7, 0x66666667, RZ ;  /* 0x6666666707097827 */ /* 0x000fca00078e02ff */
[----:B------:R-:W-:-:S04]  /*0120*/  SHF.R.U32.HI R10, RZ, 0x1f, R9 ;  /* 0x0000001fff0a7819 */ /* 0x000fc80000011609 */
[----:B------:R-:W-:Y:S02]  /*0130*/  LEA.HI.SX32 R10, R9, R10, 0x1d ;  /* 0x0000000a090a7211 */ /* 0x000fe400078feaff */
[----:B------:R-:W-:-:S03]  /*0140*/  SHF.R.U32.HI R9, RZ, 0x1f, R8 ;  /* 0x0000001fff097819 */ /* 0x000fc60000011608 */
[----:B------:R-:W-:Y:S01]  /*0150*/  IMAD R10, R10, -0x14, R7 ;  /* 0xffffffec0a0a7824 */ /* 0x000fe200078e0207 */
[----:B------:R-:W-:Y:S01]  /*0160*/  LEA.HI.SX32 R9, R8, R9, 0x19 ;  /* 0x0000000908097211 */ /* 0x000fe200078fcaff */
[----:B------:R-:W3:Y:S01]  /*0170*/  LDC.64 R6, c[0x0][0x210] ;  /* 0x00008400ff067b82 */ /* 0x000ee20000000a00 */
[----:B------:R-:W-:Y:S02]  /*0180*/  IMAD.IADD R8, R0, 0x1, -R11 ;  /* 0x0000000100087824 */ /* 0x000fe400078e0a0b */
[C---:B------:R-:W-:Y:S01]  /*0190*/  VIADD R12, R10.reuse, 0xfffffff0 ;  /* 0xfffffff00a0c7836 */ /* 0x040fe20000000000 */
[C---:B------:R-:W-:Y:S01]  /*01a0*/  ISETP.GT.AND P3, PT, R10.reuse, 0xf, !P0 ;  /* 0x0000000f0a00780c */ /* 0x040fe20004764270 */
[----:B------:R-:W-:Y:S01]  /*01b0*/  IMAD R11, R9, 0x40, R8 ;  /* 0x00000040090b7824 */ /* 0x000fe200078e0208 */
[----:B------:R-:W-:Y:S01]  /*01c0*/  ISETP.GE.AND P1, PT, R10, 0x10, PT ;  /* 0x000000100a00780c */ /* 0x000fe20003f26270 */
[----:B-1----:R-:W-:-:S03]  /*01d0*/  IMAD.WIDE R4, R12, 0x4, R4 ;  /* 0x000000040c047825 */ /* 0x002fc600078e0204 */
[----:B------:R-:W-:Y:S01]  /*01e0*/  ISETP.LT.AND P2, PT, R0, 0x500, !P1 ;  /* 0x000005000000780c */ /* 0x000fe20004f41270 */
[----:B------:R-:W-:Y:S01]  /*01f0*/  IMAD R11, R12, 0x10, R11 ;  /* 0x000000100c0b7824 */ /* 0x000fe200078e020b */
[----:B------:R-:W-:Y:S01]  /*0200*/  CS2R R12, SRZ ;  /* 0x00000000000c7805 */ /* 0x000fe2000001ff00 */
[----:B------:R-:W-:Y:S02]  /*0210*/  IMAD R8, R9, -0x140, R0 ;  /* 0xfffffec009087824 */ /* 0x000fe400078e0200 */
[----:B--2---:R-:W-:Y:S02]  /*0220*/  IMAD.WIDE R2, R11, 0x4, R2 ;  /* 0x000000040b027825 */ /* 0x004fe400078e0202 */
[----:B------:R-:W2:Y:S02]  /*0230*/  @P3 LDG.E.EL R14, desc[UR4][R4.64] ;  /* 0x00000004040e3981 */ /* 0x000ea4000c2e1900 */
[----:B------:R-:W-:Y:S02]  /*0240*/  IMAD R9, R9, 0x100, R8 ;  /* 0x0000010009097824 */ /* 0x000fe400078e0208 */
[----:B------:R1:W4:Y:S01]  /*0250*/  @P3 LDG.E.64 R12, desc[UR4][R2.64] ;  /* 0x00000004020c3981 */ /* 0x000322000c1e1b00 */
[----:B------:R-:W-:-:S03]  /*0260*/  CS2R R10, SRZ ;  /* 0x00000000000a7805 */ /* 0x000fc6000001ff00 */
[----:B------:R-:W5:Y:S01]  /*0270*/  @P3 LDG.E.EL R15, desc[UR4][R4.64] ;  /* 0x00000004040f3981 */ /* 0x000f62000c2e1900 */
[----:B---3--:R-:W-:Y:S02]  /*0280*/  IMAD.WIDE R6, R9, 0x4, R6 ;  /* 0x0000000409067825 */ /* 0x008fe400078e0206 */
[----:B------:R-:W1:Y:S03]  /*0290*/  LDC.64 R8, c[0x0][0x228] ;  /* 0x00008a00ff087b82 */ /* 0x000e660000000a00 */
[----:B------:R-:W3:Y:S01]  /*02a0*/  @P2 LDG.E.64 R10, desc[UR4][R6.64] ;  /* 0x00000004060a2981 */ /* 0x000ee2000c1e1b00 */
[----:B-1----:R-:W-:Y:S01]  /*02b0*/  IMAD.WIDE R2, R0, 0x4, R8 ;  /* 0x0000000400027825 */ /* 0x002fe200078e0208 */
[----:B----4-:R-:W-:Y:S02]  /*02c0*/  SEL R16, R13, RZ, P3 ;  /* 0x000000ff0d107207 */ /* 0x010fe40001800000 */
[----:B------:R-:W-:-:S02]  /*02d0*/  SEL R12, R12, RZ, P3 ;  /* 0x000000ff0c0c7207 */ /* 0x000fc40001800000 */
[----:B-----5:R-:W-:Y:S02]  /*02e0*/  SEL R15, R15, RZ, P3 ;  /* 0x000000ff0f0f7207 */ /* 0x020fe40001800000 */
[----:B--2---:R-:W-:Y:S02]  /*02f0*/  SEL R13, R14, RZ, P3 ;  /* 0x000000ff0e0d7207 */ /* 0x004fe40001800000 */
[C---:B------:R-:W-:Y:S01]  /*0300*/  FSETP.GEU.AND P4, PT, R16.reuse, -R15, PT ;  /* 0x8000000f1000720b */ /* 0x040fe20003f8e000 */
[----:B------:R-:W-:Y:S01]  /*0310*/  FADD R15, R16, R15 ;  /* 0x0000000f100f7221 */ /* 0x000fe20000000000 */
[C---:B------:R-:W-:Y:S01]  /*0320*/  FSETP.GEU.AND P3, PT, R12.reuse, -R13, PT ;  /* 0x8000000d0c00720b */ /* 0x040fe20003f6e000 */
[----:B------:R-:W-:Y:S01]  /*0330*/  FADD R4, R12, R13 ;  /* 0x0000000d0c047221 */ /* 0x000fe20000000000 */
[----:B---3--:R-:W-:Y:S02]  /*0340*/  SEL R10, R10, RZ, P2 ;  /* 0x000000ff0a0a7207 */ /* 0x008fe40001000000 */
[----:B------:R-:W-:-:S02]  /*0350*/  SEL R11, R11, RZ, P2 ;  /* 0x000000ff0b0b7207 */ /* 0x000fc40001000000 */
[----:B------:R-:W-:Y:S02]  /*0360*/  @P1 FSEL R10, R4, RZ, P3 ;  /* 0x000000ff040a1208 */ /* 0x000fe40001800000 */
[----:B------:R-:W-:Y:S01]  /*0370*/  @P1 FSEL R11, R15, RZ, P4 ;  /* 0x000000ff0f0b1208 */ /* 0x000fe20002000000 */
[----:B------:R-:W-:Y:S06]  /*0380*/  @P0 EXIT ;  /* 0x000000000000094d */ /* 0x000fec0003800000 */
[----:B------:R-:W-:Y:S01]  /*0390*/  STG.E.64 desc[UR4][R2.64], R10 ;  /* 0x0000000a02007986 */ /* 0x000fe2000c101b04 */
[----:B------:R-:W-:Y:S05]  /*03a0*/  EXIT ;  /* 0x000000000000794d */ /* 0x000fea0003800000 */
.L_x_0:
[----:B------:R-:W-:-:S00]  /*03b0*/  BRA `(.L_x_0) ;  /* 0xfffffffc00fc7947 */ /* 0x000fc0000383ffff */
[----:B------:R-:W-:-:S00]  /*03c0*/  NOP ;  /* 0x0000000000007918 */ /* 0x000fc00000000000 */
        /* <DEDUP_REMOVED lines=11> */
.L_x_1:


//--------------------- .nv.constant0.triton_poi_fused_cat_4 --------------------------
	.section	.nv.constant0.triton_poi_fused_cat_4,"a",@progbits
	.sectionflags	@""
	.align	4
.nv.constant0.triton_poi_fused_cat_4:
	.zero		564
